	.headerflags	@"EF_CUDA_TEXMODE_UNIFIED EF_CUDA_64BIT_ADDRESS EF_CUDA_ACCELERATORS EF_CUDA_SM90 EF_CUDA_VIRTUAL_SM(EF_CUDA_SM90)"
	.elftype	@"ET_EXEC"


//--------------------- .nv.info                  --------------------------
	.section	.nv.info,"",@"SHT_CUDA_INFO"
	.align	4


	//----- nvinfo : EIATTR_REGCOUNT
	.align		4
        /*0000*/ 	.byte	0x04, 0x2f
        /*0002*/ 	.short	(.L_3 - .L_2)
	.align		4
.L_2:
        /*0004*/ 	.word	index@(triton_poi_fused__native_batch_norm_legit_no_training_convolution_hardtanh_55)
        /*0008*/ 	.word	0x0000001a


	//----- nvinfo : EIATTR_MIN_STACK_SIZE
	.align		4
.L_3:
        /*000c*/ 	.byte	0x04, 0x12
        /*000e*/ 	.short	(.L_5 - .L_4)
	.align		4
.L_4:
        /*0010*/ 	.word	index@(triton_poi_fused__native_batch_norm_legit_no_training_convolution_hardtanh_55)
        /*0014*/ 	.word	0x00000000


	//----- nvinfo : EIATTR_FRAME_SIZE
	.align		4
.L_5:
        /*0018*/ 	.byte	0x04, 0x11
        /*001a*/ 	.short	(.L_7 - .L_6)
	.align		4
.L_6:
        /*001c*/ 	.word	index@(triton_poi_fused__native_batch_norm_legit_no_training_convolution_hardtanh_55)
        /*0020*/ 	.word	0x00000000


	//----- nvinfo : EIATTR_MIN_STACK_SIZE
	.align		4
.L_7:
        /*0024*/ 	.byte	0x04, 0x12
        /*0026*/ 	.short	(.L_9 - .L_8)
	.align		4
.L_8:
        /*0028*/ 	.word	index@(triton_poi_fused__native_batch_norm_legit_no_training_convolution_hardtanh_55)
        /*002c*/ 	.word	0x00000000
.L_9:


//--------------------- .nv.info.triton_poi_fused__native_batch_norm_legit_no_training_convolution_hardtanh_55 --------------------------
	.section	.nv.info.triton_poi_fused__native_batch_norm_legit_no_training_convolution_hardtanh_55,"",@"SHT_CUDA_INFO"
	.sectionflags	@""
	.align	4


	//----- nvinfo : EIATTR_CUDA_API_VERSION
	.align		4
        /*0000*/ 	.byte	0x04, 0x37
        /*0002*/ 	.short	(.L_11 - .L_10)
.L_10:
        /*0004*/ 	.word	0x0000007c


	//----- nvinfo : EIATTR_KPARAM_INFO
	.align		4
.L_11:
        /*0008*/ 	.byte	0x04, 0x17
        /*000a*/ 	.short	(.L_13 - .L_12)
.L_12:
        /*000c*/ 	.word	0x00000000
        /*0010*/ 	.short	0x0007
        /*0012*/ 	.short	0x0038
        /*0014*/ 	.byte	0x00, 0xf0, 0x11, 0x00


	//----- nvinfo : EIATTR_KPARAM_INFO
	.align		4
.L_13:
        /*0018*/ 	.byte	0x04, 0x17
        /*001a*/ 	.short	(.L_15 - .L_14)
.L_14:
        /*001c*/ 	.word	0x00000000
        /*0020*/ 	.short	0x0006
        /*0022*/ 	.short	0x0030
        /*0024*/ 	.byte	0x00, 0xf4, 0x21, 0x00


	//----- nvinfo : EIATTR_KPARAM_INFO
	.align		4
.L_15:
        /*0028*/ 	.byte	0x04, 0x17
        /*002a*/ 	.short	(.L_17 - .L_16)
.L_16:
        /*002c*/ 	.word	0x00000000
        /*0030*/ 	.short	0x0005
        /*0032*/ 	.short	0x0028
        /*0034*/ 	.byte	0x00, 0xf4, 0x21, 0x00


	//----- nvinfo : EIATTR_KPARAM_INFO
	.align		4
.L_17:
        /*0038*/ 	.byte	0x04, 0x17
        /*003a*/ 	.short	(.L_19 - .L_18)
.L_18:
        /*003c*/ 	.word	0x00000000
        /*0040*/ 	.short	0x0004
        /*0042*/ 	.short	0x0020
        /*0044*/ 	.byte	0x00, 0xf4, 0x21, 0x00


	//----- nvinfo : EIATTR_KPARAM_INFO
	.align		4
.L_19:
        /*0048*/ 	.byte	0x04, 0x17
        /*004a*/ 	.short	(.L_21 - .L_20)
.L_20:
        /*004c*/ 	.word	0x00000000
        /*0050*/ 	.short	0x0003
        /*0052*/ 	.short	0x0018
        /*0054*/ 	.byte	0x00, 0xf4, 0x21, 0x00


	//----- nvinfo : EIATTR_KPARAM_INFO
	.align		4
.L_21:
        /*0058*/ 	.byte	0x04, 0x17
        /*005a*/ 	.short	(.L_23 - .L_22)
.L_22:
        /*005c*/ 	.word	0x00000000
        /*0060*/ 	.short	0x0002
        /*0062*/ 	.short	0x0010
        /*0064*/ 	.byte	0x00, 0xf4, 0x21, 0x00


	//----- nvinfo : EIATTR_KPARAM_INFO
	.align		4
.L_23:
        /*0068*/ 	.byte	0x04, 0x17
        /*006a*/ 	.short	(.L_25 - .L_24)
.L_24:
        /*006c*/ 	.word	0x00000000
        /*0070*/ 	.short	0x0001
        /*0072*/ 	.short	0x0008
        /*0074*/ 	.byte	0x00, 0xf4, 0x21, 0x00


	//----- nvinfo : EIATTR_KPARAM_INFO
	.align		4
.L_25:
        /*0078*/ 	.byte	0x04, 0x17
        /*007a*/ 	.short	(.L_27 - .L_26)
.L_26:
        /*007c*/ 	.word	0x00000000
        /*0080*/ 	.short	0x0000
        /*0082*/ 	.short	0x0000
        /*0084*/ 	.byte	0x00, 0xf4, 0x21, 0x00


	//----- nvinfo : EIATTR_SPARSE_MMA_MASK
	.align		4
.L_27:
        /*0088*/ 	.byte	0x03, 0x50
        /*008a*/ 	.short	0x0000


	//----- nvinfo : EIATTR_MAXREG_COUNT
	.align		4
        /*008c*/ 	.byte	0x03, 0x1b
        /*008e*/ 	.short	0x00ff


	//----- nvinfo : EIATTR_EXIT_INSTR_OFFSETS
	.align		4
        /*0090*/ 	.byte	0x04, 0x1c
        /*0092*/ 	.short	(.L_29 - .L_28)


	//   ....[0]....
.L_28:
        /*0094*/ 	.word	0x000004e0


	//   ....[1]....
        /*0098*/ 	.word	0x00000500


	//----- nvinfo : EIATTR_REQNTID
	.align		4
.L_29:
        /*009c*/ 	.byte	0x04, 0x10
        /*009e*/ 	.short	(.L_31 - .L_30)
.L_30:
        /*00a0*/ 	.word	0x00000100
        /*00a4*/ 	.word	0x00000001
        /*00a8*/ 	.word	0x00000001


	//----- nvinfo : EIATTR_CBANK_PARAM_SIZE
	.align		4
.L_31:
        /*00ac*/ 	.byte	0x03, 0x19
        /*00ae*/ 	.short	0x003c


	//----- nvinfo : EIATTR_PARAM_CBANK
	.align		4
        /*00b0*/ 	.byte	0x04, 0x0a
        /*00b2*/ 	.short	(.L_33 - .L_32)
	.align		4
.L_32:
        /*00b4*/ 	.word	index@(.nv.constant0.triton_poi_fused__native_batch_norm_legit_no_training_convolution_hardtanh_55)
        /*00b8*/ 	.short	0x0210
        /*00ba*/ 	.short	0x003c


	//----- nvinfo : EIATTR_SW_WAR
	.align		4
.L_33:
        /*00bc*/ 	.byte	0x04, 0x36
        /*00be*/ 	.short	(.L_35 - .L_34)
.L_34:
        /*00c0*/ 	.word	0x00000008
.L_35:


//--------------------- .nv.callgraph             --------------------------
	.section	.nv.callgraph,"",@"SHT_CUDA_CALLGRAPH"
	.align	4
	.sectionentsize	8
	.align		4
        /*0000*/ 	.word	0x00000000
	.align		4
        /*0004*/ 	.word	0xffffffff
	.align		4
        /*0008*/ 	.word	0x00000000
	.align		4
        /*000c*/ 	.word	0xfffffffe
	.align		4
        /*0010*/ 	.word	0x00000000
	.align		4
        /*0014*/ 	.word	0xfffffffd
	.align		4
        /*0018*/ 	.word	0x00000000
	.align		4
        /*001c*/ 	.word	0xfffffffc


//--------------------- .nv.constant4             --------------------------
	.section	.nv.constant4,"a",@progbits
	.align	8
	.align		8
.nv.constant4:
        /*0000*/ 	.dword	_$_str
	.align		8
        /*0008*/ 	.dword	_$_str_$_2


//--------------------- .text.triton_poi_fused__native_batch_norm_legit_no_training_convolution_hardtanh_55 --------------------------
	.section	.text.triton_poi_fused__native_batch_norm_legit_no_training_convolution_hardtanh_55,"ax",@progbits
	.align	128
        .global         triton_poi_fused__native_batch_norm_legit_no_training_convolution_hardtanh_55
        .type           triton_poi_fused__native_batch_norm_legit_no_training_convolution_hardtanh_55,@function
        .size           triton_poi_fused__native_batch_norm_legit_no_training_convolution_hardtanh_55,(.L_x_1 - triton_poi_fused__native_batch_norm_legit_no_training_convolution_hardtanh_55)
        .other          triton_poi_fused__native_batch_norm_legit_no_training_convolution_hardtanh_55,@"STO_CUDA_ENTRY STV_DEFAULT"
triton_poi_fused__native_batch_norm_legit_no_training_convolution_hardtanh_55:
.text.triton_poi_fused__native_batch_norm_legit_no_training_convolution_hardtanh_55:
[----:B------:R-:W0:Y:S01]  /*0000*/  LDC R1, c[0x0][0x28] ;  /* 0x00000a00ff017b82 */ /* 0x000e220000000800 */
[----:B------:R-:W1:Y:S07]  /*0010*/  S2R R0, SR_TID.X ;  /* 0x0000000000007919 */ /* 0x000e6e0000002100 */
[----:B------:R-:W2:Y:S01]  /*0020*/  LDC.64 R2, c[0x0][0x228] ;  /* 0x00008a00ff027b82 */ /* 0x000ea20000000a00 */
[----:B------:R-:W-:Y:S01]  /*0030*/  CS2R R6, SRZ ;  /* 0x0000000000067805 */ /* 0x000fe2000001ff00 */
[----:B------:R-:W-:Y:S01]  /*0040*/  ULDC.64 UR4, c[0x0][0x208] ;  /* 0x0000820000047ab9 */ /* 0x000fe20000000a00 */
[----:B------:R-:W3:Y:S05]  /*0050*/  S2R R5, SR_CTAID.X ;  /* 0x0000000000057919 */ /* 0x000eea0000002500 */
[----:B------:R-:W4:Y:S08]  /*0060*/  LDC.64 R16, c[0x0][0x218] ;  /* 0x00008600ff107b82 */ /* 0x000f300000000a00 */
[----:B------:R-:W5:Y:S08]  /*0070*/  LDC.64 R18, c[0x0][0x220] ;  /* 0x00008800ff127b82 */ /* 0x000f700000000a00 */
[----:B------:R-:W5:Y:S01]  /*0080*/  LDC.64 R20, c[0x0][0x230] ;  /* 0x00008c00ff147b82 */ /* 0x000f620000000a00 */
[----:B-1----:R-:W-:-:S07]  /*0090*/  SHF.L.U32 R0, R0, 0x1, RZ ;  /* 0x0000000100007819 */ /* 0x002fce00000006ff */
[----:B------:R-:W1:Y:S01]  /*00a0*/  LDC.64 R14, c[0x0][0x238] ;  /* 0x00008e00ff0e7b82 */ /* 0x000e620000000a00 */
[----:B------:R-:W-:-:S04]  /*00b0*/  LOP3.LUT R0, R0, 0x1fe, RZ, 0xc0, !PT ;  /* 0x000001fe00007812 */ /* 0x000fc800078ec0ff */
[----:B---3--:R-:W-:-:S04]  /*00c0*/  LEA R0, R5, R0, 0x9 ;  /* 0x0000000005007211 */ /* 0x008fc800078e48ff */
[C---:B------:R-:W-:Y:S01]  /*00d0*/  ISETP.GE.AND P0, PT, R0.reuse, 0x1e780, PT ;  /* 0x0001e7800000780c */ /* 0x040fe20003f06270 */
[----:B------:R-:W-:-:S05]  /*00e0*/  IMAD.HI R4, R0, 0x219bb355, RZ ;  /* 0x219bb35500047827 */ /* 0x000fca00078e02ff */
[----:B------:R-:W-:-:S04]  /*00f0*/  SHF.R.U32.HI R5, RZ, 0x1f, R4 ;  /* 0x0000001fff057819 */ /* 0x000fc80000011604 */
[----:B------:R-:W-:-:S05]  /*0100*/  LEA.HI.SX32 R5, R4, R5, 0x18 ;  /* 0x0000000504057211 */ /* 0x000fca00078fc2ff */
[----:B------:R-:W-:Y:S02]  /*0110*/  IMAD R12, R5, -0x79e, R0 ;  /* 0xfffff862050c7824 */ /* 0x000fe400078e0200 */
[----:B------:R-:W3:Y:S02]  /*0120*/  LDC.64 R4, c[0x0][0x210] ;  /* 0x00008400ff047b82 */ /* 0x000ee40000000a00 */
[----:B--2---:R-:W-:-:S05]  /*0130*/  IMAD.WIDE R2, R12, 0x4, R2 ;  /* 0x000000040c027825 */ /* 0x004fca00078e0202 */
[----:B------:R2:W3:Y:S01]  /*0140*/  @!P0 LDG.E.EL.64 R6, desc[UR4][R2.64] ;  /* 0x0000000402068981 */ /* 0x0004e2000c2e1b00 */
[----:B------:R-:W-:Y:S02]  /*0150*/  CS2R R8, SRZ ;  /* 0x0000000000087805 */ /* 0x000fe4000001ff00 */
[----:B------:R-:W-:Y:S01]  /*0160*/  CS2R R10, SRZ ;  /* 0x00000000000a7805 */ /* 0x000fe2000001ff00 */
[----:B----4-:R-:W-:-:S04]  /*0170*/  IMAD.WIDE R16, R12, 0x4, R16 ;  /* 0x000000040c107825 */ /* 0x010fc800078e0210 */
[C---:B-----5:R-:W-:Y:S01]  /*0180*/  IMAD.WIDE R18, R12.reuse, 0x4, R18 ;  /* 0x000000040c127825 */ /* 0x060fe200078e0212 */
[----:B------:R4:W5:Y:S01]  /*0190*/  @!P0 LDG.E.EL.64 R8, desc[UR4][R16.64] ;  /* 0x0000000410088981 */ /* 0x000962000c2e1b00 */
[----:B--2---:R-:W-:Y:S02]  /*01a0*/  CS2R R2, SRZ ;  /* 0x0000000000027805 */ /* 0x004fe4000001ff00 */
[----:B0-----:R-:W-:-:S04]  /*01b0*/  IMAD.WIDE R20, R12, 0x4, R20 ;  /* 0x000000040c147825 */ /* 0x001fc800078e0214 */
[----:B-1----:R-:W-:Y:S01]  /*01c0*/  IMAD.WIDE R22, R12, 0x4, R14 ;  /* 0x000000040c167825 */ /* 0x002fe200078e020e */
[----:B------:R-:W2:Y:S03]  /*01d0*/  @!P0 LDG.E.EL.64 R2, desc[UR4][R18.64] ;  /* 0x0000000412028981 */ /* 0x000ea6000c2e1b00 */
[----:B---3--:R-:W-:-:S05]  /*01e0*/  IMAD.WIDE R4, R0, 0x4, R4 ;  /* 0x0000000400047825 */ /* 0x008fca00078e0204 */
[----:B------:R-:W5:Y:S01]  /*01f0*/  @!P0 LDG.E.64 R10, desc[UR4][R4.64] ;  /* 0x00000004040a8981 */ /* 0x000f62000c1e1b00 */
[----:B------:R-:W-:Y:S02]  /*0200*/  CS2R R12, SRZ ;  /* 0x00000000000c7805 */ /* 0x000fe4000001ff00 */
[----:B------:R-:W-:-:S04]  /*0210*/  CS2R R14, SRZ ;  /* 0x00000000000e7805 */ /* 0x000fc8000001ff00 */
[----:B------:R-:W3:Y:S04]  /*0220*/  @!P0 LDG.E.EL.64 R12, desc[UR4][R20.64] ;  /* 0x00000004140c8981 */ /* 0x000ee8000c2e1b00 */
[----:B------:R-:W3:Y:S01]  /*0230*/  @!P0 LDG.E.EL.64 R14, desc[UR4][R22.64] ;  /* 0x00000004160e8981 */ /* 0x000ee2000c2e1b00 */
[----:B------:R-:W-:Y:S01]  /*0240*/  FADD R6, R6, 9.9999997473787516356e-06 ;  /* 0x3727c5ac06067421 */ /* 0x000fe20000000000 */
[----:B------:R-:W-:-:S03]  /*0250*/  FADD R7, R7, 9.9999997473787516356e-06 ;  /* 0x3727c5ac07077421 */ /* 0x000fc60000000000 */
[----:B----4-:R-:W0:Y:S08]  /*0260*/  MUFU.SQRT R16, R6 ;  /* 0x0000000600107308 */ /* 0x010e300000002000 */
[----:B------:R-:W1:Y:S01]  /*0270*/  MUFU.SQRT R17, R7 ;  /* 0x0000000700117308 */ /* 0x000e620000002000 */
[C---:B0-----:R-:W-:Y:S02]  /*0280*/  FSETP.GT.AND P1, PT, R16.reuse, 8.50705917302346158658e+37, PT ;  /* 0x7e8000001000780b */ /* 0x041fe40003f24000 */
[----:B------:R-:W-:-:S02]  /*0290*/  FSETP.GEU.AND P3, PT, R16, 1.175494350822287508e-38, PT ;  /* 0x008000001000780b */ /* 0x000fc40003f6e000 */
[C---:B-1----:R-:W-:Y:S02]  /*02a0*/  FSETP.GT.AND P2, PT, R17.reuse, 8.50705917302346158658e+37, PT ;  /* 0x7e8000001100780b */ /* 0x042fe40003f44000 */
[----:B------:R-:W-:-:S07]  /*02b0*/  FSETP.GEU.AND P4, PT, R17, 1.175494350822287508e-38, PT ;  /* 0x008000001100780b */ /* 0x000fce0003f8e000 */
[----:B------:R-:W-:Y:S01]  /*02c0*/  @P1 FMUL R16, R16, 0.25 ;  /* 0x3e80000010101820 */ /* 0x000fe20000400000 */
[----:B------:R-:W-:-:S03]  /*02d0*/  HFMA2.MMA R6, -RZ, RZ, 1.625, 0 ;  /* 0x3e800000ff067435 */ /* 0x000fc600000001ff */
[----:B------:R-:W-:Y:S01]  /*02e0*/  @!P3 FMUL R16, R16, 16777216 ;  /* 0x4b8000001010b820 */ /* 0x000fe20000400000 */
[----:B------:R-:W-:-:S04]  /*02f0*/  @P2 FMUL R17, R17, 0.25 ;  /* 0x3e80000011112820 */ /* 0x000fc80000400000 */
[----:B------:R-:W-:Y:S01]  /*0300*/  @!P4 FMUL R17, R17, 16777216 ;  /* 0x4b8000001111c820 */ /* 0x000fe20000400000 */
[----:B------:R-:W0:Y:S01]  /*0310*/  MUFU.RCP R16, R16 ;  /* 0x0000001000107308 */ /* 0x000e220000001000 */
[----:B------:R-:W-:-:S07]  /*0320*/  FSEL R7, R6, 1, P1 ;  /* 0x3f80000006077808 */ /* 0x000fce0000800000 */
[----:B------:R-:W1:Y:S01]  /*0330*/  MUFU.RCP R17, R17 ;  /* 0x0000001100117308 */ /* 0x000e620000001000 */
[----:B------:R-:W-:Y:S01]  /*0340*/  FSEL R6, R6, 1, P2 ;  /* 0x3f80000006067808 */ /* 0x000fe20001000000 */
[----:B------:R-:W-:Y:S01]  /*0350*/  @!P3 FMUL R7, R7, 16777216 ;  /* 0x4b8000000707b820 */ /* 0x000fe20000400000 */
[----:B-----5:R-:W-:Y:S01]  /*0360*/  FADD R8, R8, R10 ;  /* 0x0000000a08087221 */ /* 0x020fe20000000000 */
[----:B------:R-:W-:Y:S02]  /*0370*/  FADD R9, R9, R11 ;  /* 0x0000000b09097221 */ /* 0x000fe40000000000 */
[----:B------:R-:W-:Y:S01]  /*0380*/  @!P4 FMUL R6, R6, 16777216 ;  /* 0x4b8000000606c820 */ /* 0x000fe20000400000 */
[----:B0-----:R-:W-:Y:S01]  /*0390*/  FMUL R7, R16, R7 ;  /* 0x0000000710077220 */ /* 0x001fe20000400000 */
[----:B--2---:R-:W-:Y:S01]  /*03a0*/  FADD R2, R8, -R2 ;  /* 0x8000000208027221 */ /* 0x004fe20000000000 */
[----:B------:R-:W-:Y:S01]  /*03b0*/  FADD R3, R9, -R3 ;  /* 0x8000000309037221 */ /* 0x000fe20000000000 */
[----:B-1----:R-:W-:-:S02]  /*03c0*/  FMUL R6, R17, R6 ;  /* 0x0000000611067220 */ /* 0x002fc40000400000 */
[----:B------:R-:W-:Y:S02]  /*03d0*/  FMUL R7, R2, R7 ;  /* 0x0000000702077220 */ /* 0x000fe40000400000 */
[----:B------:R-:W-:Y:S02]  /*03e0*/  FMUL R6, R3, R6 ;  /* 0x0000000603067220 */ /* 0x000fe40000400000 */
[----:B---3--:R-:W-:Y:S01]  /*03f0*/  FFMA R7, R7, R12, R14 ;  /* 0x0000000c07077223 */ /* 0x008fe2000000000e */
[----:B------:R-:W0:Y:S01]  /*0400*/  LDC.64 R2, c[0x0][0x240] ;  /* 0x00009000ff027b82 */ /* 0x000e220000000a00 */
[----:B------:R-:W-:-:S03]  /*0410*/  FFMA R6, R6, R13, R15 ;  /* 0x0000000d06067223 */ /* 0x000fc6000000000f */
[C---:B------:R-:W-:Y:S02]  /*0420*/  FSETP.GTU.AND P1, PT, R7.reuse, RZ, PT ;  /* 0x000000ff0700720b */ /* 0x040fe40003f2c000 */
[C---:B------:R-:W-:Y:S02]  /*0430*/  FSETP.GTU.AND P2, PT, R6.reuse, RZ, PT ;  /* 0x000000ff0600720b */ /* 0x040fe40003f4c000 */
[----:B------:R-:W-:Y:S02]  /*0440*/  FSEL R10, R7, RZ, P1 ;  /* 0x000000ff070a7208 */ /* 0x000fe40000800000 */
[----:B------:R-:W-:Y:S02]  /*0450*/  FSEL R11, R6, RZ, P2 ;  /* 0x000000ff060b7208 */ /* 0x000fe40001000000 */
[C---:B------:R-:W-:Y:S02]  /*0460*/  FSETP.GEU.AND P1, PT, R10.reuse, 6, PT ;  /* 0x40c000000a00780b */ /* 0x040fe40003f2e000 */
[----:B------:R-:W-:Y:S01]  /*0470*/  FSETP.GEU.AND P2, PT, R11, 6, PT ;  /* 0x40c000000b00780b */ /* 0x000fe20003f4e000 */
[----:B------:R1:W-:Y:S01]  /*0480*/  @!P0 STG.E.64 desc[UR4][R4.64], R8 ;  /* 0x0000000804008986 */ /* 0x0003e2000c101b04 */
[----:B------:R-:W-:-:S02]  /*0490*/  FSETP.NAN.AND P3, PT, R10, R10, PT ;  /* 0x0000000a0a00720b */ /* 0x000fc40003f68000 */
[----:B------:R-:W-:Y:S01]  /*04a0*/  FSETP.NAN.AND P4, PT, R11, R11, PT ;  /* 0x0000000b0b00720b */ /* 0x000fe20003f88000 */
[----:B0-----:R-:W-:-:S06]  /*04b0*/  IMAD.WIDE R2, R0, 0x4, R2 ;  /* 0x0000000400027825 */ /* 0x001fcc00078e0202 */
[----:B------:R-:W-:Y:S02]  /*04c0*/  @P1 SEL R10, R10, 0x40c00000, P3 ;  /* 0x40c000000a0a1807 */ /* 0x000fe40001800000 */
[----:B------:R-:W-:Y:S01]  /*04d0*/  @P2 SEL R11, R11, 0x40c00000, P4 ;  /* 0x40c000000b0b2807 */ /* 0x000fe20002000000 */
[----:B------:R-:W-:Y:S06]  /*04e0*/  @P0 EXIT ;  /* 0x000000000000094d */ /* 0x000fec0003800000 */
[----:B------:R-:W-:Y:S01]  /*04f0*/  STG.E.64 desc[UR4][R2.64], R10 ;  /* 0x0000000a02007986 */ /* 0x000fe2000c101b04 */
[----:B------:R-:W-:Y:S05]  /*0500*/  EXIT ;  /* 0x000000000000794d */ /* 0x000fea0003800000 */
.L_x_0:
[----:B------:R-:W-:-:S00]  /*0510*/  BRA `(.L_x_0) ;  /* 0xfffffffc00fc7947 */ /* 0x000fc0000383ffff */
[----:B------:R-:W-:-:S00]  /*0520*/  NOP ;  /* 0x0000000000007918 */ /* 0x000fc00000000000 */
        /* <DEDUP_REMOVED lines=13> */
.L_x_1:


//--------------------- .nv.global.init           --------------------------
	.section	.nv.global.init,"aw",@progbits
.nv.global.init:
	.type		_$_str,@object
	.size		_$_str,(_$_str_$_2 - _$_str)
_$_str:
        /*0000*/ 	.byte	0x5f, 0x5f, 0x43, 0x55, 0x44, 0x41, 0x5f, 0x46, 0x54, 0x5a, 0x00
	.type		_$_str_$_2,@object
	.size		_$_str_$_2,(.L_1 - _$_str_$_2)
_$_str_$_2:
        /*000b*/ 	.byte	0x5f, 0x5f, 0x43, 0x55, 0x44, 0x41, 0x5f, 0x50, 0x52, 0x45, 0x43, 0x5f, 0x53, 0x51, 0x52, 0x54
        /*001b*/ 	.byte	0x00
.L_1:


//--------------------- .nv.constant0.triton_poi_fused__native_batch_norm_legit_no_training_convolution_hardtanh_55 --------------------------
	.section	.nv.constant0.triton_poi_fused__native_batch_norm_legit_no_training_convolution_hardtanh_55,"a",@progbits
	.sectionflags	@""
	.align	4
.nv.constant0.triton_poi_fused__native_batch_norm_legit_no_training_convolution_hardtanh_55:
	.zero		588
